	.headerflags	@"EF_CUDA_TEXMODE_UNIFIED EF_CUDA_64BIT_ADDRESS EF_CUDA_ACCELERATORS EF_CUDA_SM90 EF_CUDA_VIRTUAL_SM(EF_CUDA_SM90)"
	.elftype	@"ET_EXEC"


//--------------------- .nv.info                  --------------------------
	.section	.nv.info,"",@"SHT_CUDA_INFO"
	.align	4


	//----- nvinfo : EIATTR_REGCOUNT
	.align		4
        /*0000*/ 	.byte	0x04, 0x2f
        /*0002*/ 	.short	(.L_1 - .L_0)
	.align		4
.L_0:
        /*0004*/ 	.word	index@(triton_mm)
        /*0008*/ 	.word	0x00000026


	//----- nvinfo : EIATTR_MIN_STACK_SIZE
	.align		4
.L_1:
        /*000c*/ 	.byte	0x04, 0x12
        /*000e*/ 	.short	(.L_3 - .L_2)
	.align		4
.L_2:
        /*0010*/ 	.word	index@(triton_mm)
        /*0014*/ 	.word	0x00000000


	//----- nvinfo : EIATTR_FRAME_SIZE
	.align		4
.L_3:
        /*0018*/ 	.byte	0x04, 0x11
        /*001a*/ 	.short	(.L_5 - .L_4)
	.align		4
.L_4:
        /*001c*/ 	.word	index@(triton_mm)
        /*0020*/ 	.word	0x00000000


	//----- nvinfo : EIATTR_MIN_STACK_SIZE
	.align		4
.L_5:
        /*0024*/ 	.byte	0x04, 0x12
        /*0026*/ 	.short	(.L_7 - .L_6)
	.align		4
.L_6:
        /*0028*/ 	.word	index@(triton_mm)
        /*002c*/ 	.word	0x00000000
.L_7:


//--------------------- .nv.info.triton_mm        --------------------------
	.section	.nv.info.triton_mm,"",@"SHT_CUDA_INFO"
	.sectionflags	@""
	.align	4


	//----- nvinfo : EIATTR_CUDA_API_VERSION
	.align		4
        /*0000*/ 	.byte	0x04, 0x37
        /*0002*/ 	.short	(.L_9 - .L_8)
.L_8:
        /*0004*/ 	.word	0x0000007c


	//----- nvinfo : EIATTR_KPARAM_INFO
	.align		4
.L_9:
        /*0008*/ 	.byte	0x04, 0x17
        /*000a*/ 	.short	(.L_11 - .L_10)
.L_10:
        /*000c*/ 	.word	0x00000000
        /*0010*/ 	.short	0x0003
        /*0012*/ 	.short	0x0018
        /*0014*/ 	.byte	0x00, 0xf0, 0x21, 0x00


	//----- nvinfo : EIATTR_KPARAM_INFO
	.align		4
.L_11:
        /*0018*/ 	.byte	0x04, 0x17
        /*001a*/ 	.short	(.L_13 - .L_12)
.L_12:
        /*001c*/ 	.word	0x00000000
        /*0020*/ 	.short	0x0002
        /*0022*/ 	.short	0x0010
        /*0024*/ 	.byte	0x00, 0xf0, 0x21, 0x00


	//----- nvinfo : EIATTR_KPARAM_INFO
	.align		4
.L_13:
        /*0028*/ 	.byte	0x04, 0x17
        /*002a*/ 	.short	(.L_15 - .L_14)
.L_14:
        /*002c*/ 	.word	0x00000000
        /*0030*/ 	.short	0x0001
        /*0032*/ 	.short	0x0008
        /*0034*/ 	.byte	0x00, 0xf0, 0x21, 0x00


	//----- nvinfo : EIATTR_KPARAM_INFO
	.align		4
.L_15:
        /*0038*/ 	.byte	0x04, 0x17
        /*003a*/ 	.short	(.L_17 - .L_16)
.L_16:
        /*003c*/ 	.word	0x00000000
        /*0040*/ 	.short	0x0000
        /*0042*/ 	.short	0x0000
        /*0044*/ 	.byte	0x00, 0xf0, 0x21, 0x00


	//----- nvinfo : EIATTR_SPARSE_MMA_MASK
	.align		4
.L_17:
        /*0048*/ 	.byte	0x03, 0x50
        /*004a*/ 	.short	0x0000


	//----- nvinfo : EIATTR_MAXREG_COUNT
	.align		4
        /*004c*/ 	.byte	0x03, 0x1b
        /*004e*/ 	.short	0x00ff


	//----- nvinfo : EIATTR_COOP_GROUP_MASK_REGIDS
	.align		4
        /*0050*/ 	.byte	0x04, 0x29
        /*0052*/ 	.short	(.L_19 - .L_18)


	//   ....[0]....
.L_18:
        /*0054*/ 	.word	0xffffffff


	//----- nvinfo : EIATTR_COOP_GROUP_INSTR_OFFSETS
	.align		4
.L_19:
        /*0058*/ 	.byte	0x04, 0x28
        /*005a*/ 	.short	(.L_21 - .L_20)


	//   ....[0]....
.L_20:
        /*005c*/ 	.word	0x00000880


	//----- nvinfo : EIATTR_EXIT_INSTR_OFFSETS
	.align		4
.L_21:
        /*0060*/ 	.byte	0x04, 0x1c
        /*0062*/ 	.short	(.L_23 - .L_22)


	//   ....[0]....
.L_22:
        /*0064*/ 	.word	0x000020c0


	//   ....[1]....
        /*0068*/ 	.word	0x000020e0


	//----- nvinfo : EIATTR_MAX_THREADS
	.align		4
.L_23:
        /*006c*/ 	.byte	0x04, 0x05
        /*006e*/ 	.short	(.L_25 - .L_24)
.L_24:
        /*0070*/ 	.word	0x00000100
        /*0074*/ 	.word	0x00000001
        /*0078*/ 	.word	0x00000001


	//----- nvinfo : EIATTR_CBANK_PARAM_SIZE
	.align		4
.L_25:
        /*007c*/ 	.byte	0x03, 0x19
        /*007e*/ 	.short	0x0020


	//----- nvinfo : EIATTR_PARAM_CBANK
	.align		4
        /*0080*/ 	.byte	0x04, 0x0a
        /*0082*/ 	.short	(.L_27 - .L_26)
	.align		4
.L_26:
        /*0084*/ 	.word	index@(.nv.constant0.triton_mm)
        /*0088*/ 	.short	0x0210
        /*008a*/ 	.short	0x0020


	//----- nvinfo : EIATTR_SW_WAR
	.align		4
.L_27:
        /*008c*/ 	.byte	0x04, 0x36
        /*008e*/ 	.short	(.L_29 - .L_28)
.L_28:
        /*0090*/ 	.word	0x00000008
.L_29:


//--------------------- .nv.callgraph             --------------------------
	.section	.nv.callgraph,"",@"SHT_CUDA_CALLGRAPH"
	.align	4
	.sectionentsize	8
	.align		4
        /*0000*/ 	.word	0x00000000
	.align		4
        /*0004*/ 	.word	0xffffffff
	.align		4
        /*0008*/ 	.word	0x00000000
	.align		4
        /*000c*/ 	.word	0xfffffffe
	.align		4
        /*0010*/ 	.word	0x00000000
	.align		4
        /*0014*/ 	.word	0xfffffffd
	.align		4
        /*0018*/ 	.word	0x00000000
	.align		4
        /*001c*/ 	.word	0xfffffffc


//--------------------- .text.triton_mm           --------------------------
	.section	.text.triton_mm,"ax",@progbits
	.sectionflags	@"SHF_BARRIERS=1"
	.align	128
        .global         triton_mm
        .type           triton_mm,@function
        .size           triton_mm,(.L_x_2 - triton_mm)
        .other          triton_mm,@"STO_CUDA_ENTRY STV_DEFAULT"
triton_mm:
.text.triton_mm:
[----:B------:R-:W1:Y:S02]  /*0000*/  LDC R1, c[0x0][0x28] ;  /* 0x00000a00ff017b82 */ /* 0x000e640000000800 */
[----:B------:R-:W2:Y:S01]  /*0010*/  S2R R8, SR_CTAID.X ;  /* 0x0000000000087919 */ /* 0x000ea20000002500 */
[----:B------:R-:W-:Y:S01]  /*0020*/  IMAD.MOV.U32 R2, RZ, RZ, -0x8 ;  /* 0xfffffff8ff027424 */ /* 0x000fe200078e00ff */
[----:B------:R-:W3:Y:S01]  /*0030*/  S2UR UR4, SR_CgaCtaId ;  /* 0x00000000000479c3 */ /* 0x000ee20000008800 */
[----:B------:R-:W-:Y:S01]  /*0040*/  UMOV UR6, 0x400 ;  /* 0x0000040000067882 */ /* 0x000fe20000000000 */
[----:B------:R-:W-:Y:S01]  /*0050*/  ULDC.64 UR16, c[0x0][0x208] ;  /* 0x0000820000107ab9 */ /* 0x000fe20000000a00 */
[----:B------:R-:W-:Y:S01]  /*0060*/  IMAD.MOV.U32 R23, RZ, RZ, 0x3 ;  /* 0x00000003ff177424 */ /* 0x000fe200078e00ff */
[----:B------:R-:W-:Y:S02]  /*0070*/  CS2R R24, SRZ ;  /* 0x0000000000187805 */ /* 0x000fe4000001ff00 */
[----:B------:R-:W-:Y:S02]  /*0080*/  CS2R R26, SRZ ;  /* 0x00000000001a7805 */ /* 0x000fe4000001ff00 */
[----:B------:R-:W-:-:S02]  /*0090*/  CS2R R28, SRZ ;  /* 0x00000000001c7805 */ /* 0x000fc4000001ff00 */
[----:B------:R-:W-:Y:S01]  /*00a0*/  CS2R R30, SRZ ;  /* 0x00000000001e7805 */ /* 0x000fe2000001ff00 */
[----:B---3--:R-:W-:-:S03]  /*00b0*/  UPRMT UR6, UR4, 0x654, UR6 ;  /* 0x0000065404067896 */ /* 0x008fc60008000006 */
[----:B------:R-:W-:Y:S01]  /*00c0*/  UMOV UR4, 0xffffffff ;  /* 0xffffffff00047882 */ /* 0x000fe20000000000 */
[----:B--2---:R-:W-:-:S05]  /*00d0*/  IMAD.HI R3, R8, 0x2aaaaaab, RZ ;  /* 0x2aaaaaab08037827 */ /* 0x004fca00078e02ff */
[----:B------:R-:W-:-:S04]  /*00e0*/  SHF.R.U32.HI R0, RZ, 0x1f, R3 ;  /* 0x0000001fff007819 */ /* 0x000fc80000011603 */
[----:B------:R-:W-:-:S05]  /*00f0*/  LEA.HI.SX32 R3, R3, R0, 0x19 ;  /* 0x0000000003037211 */ /* 0x000fca00078fcaff */
[C---:B------:R-:W-:Y:S02]  /*0100*/  IMAD R0, R3.reuse, R2, 0x40 ;  /* 0x0000004003007424 */ /* 0x040fe400078e0202 */
[----:B------:R-:W-:-:S03]  /*0110*/  IMAD R7, R3, -0x300, R8 ;  /* 0xfffffd0003077824 */ /* 0x000fc600078e0208 */
[----:B------:R-:W-:Y:S02]  /*0120*/  VIMNMX R2, R0, 0x8, PT ;  /* 0x0000000800027848 */ /* 0x000fe40003fe0100 */
[----:B------:R-:W-:Y:S02]  /*0130*/  IABS R6, R7 ;  /* 0x0000000700067213 */ /* 0x000fe40000000000 */
[-C--:B------:R-:W-:Y:S02]  /*0140*/  IABS R10, R2.reuse ;  /* 0x00000002000a7213 */ /* 0x080fe40000000000 */
[-C--:B------:R-:W-:Y:S02]  /*0150*/  IABS R11, R2.reuse ;  /* 0x00000002000b7213 */ /* 0x080fe40000000000 */
[----:B------:R-:W2:Y:S01]  /*0160*/  I2F.RP R0, R10 ;  /* 0x0000000a00007306 */ /* 0x000ea20000209400 */
[----:B------:R-:W-:-:S04]  /*0170*/  LOP3.LUT R7, R7, R2, RZ, 0x3c, !PT ;  /* 0x0000000207077212 */ /* 0x000fc800078e3cff */
[----:B------:R-:W-:-:S03]  /*0180*/  ISETP.GE.AND P2, PT, R7, RZ, PT ;  /* 0x000000ff0700720c */ /* 0x000fc60003f46270 */
[----:B--2---:R-:W2:Y:S02]  /*0190*/  MUFU.RCP R0, R0 ;  /* 0x0000000000007308 */ /* 0x004ea40000001000 */
[----:B--2---:R-:W-:Y:S01]  /*01a0*/  VIADD R4, R0, 0xffffffe ;  /* 0x0ffffffe00047836 */ /* 0x004fe20000000000 */
[----:B------:R-:W-:-:S05]  /*01b0*/  IABS R0, R8 ;  /* 0x0000000800007213 */ /* 0x000fca0000000000 */
[----:B------:R2:W3:Y:S02]  /*01c0*/  F2I.FTZ.U32.TRUNC.NTZ R5, R4 ;  /* 0x0000000400057305 */ /* 0x0004e4000021f000 */
[----:B--2---:R-:W-:Y:S02]  /*01d0*/  IMAD.MOV.U32 R4, RZ, RZ, RZ ;  /* 0x000000ffff047224 */ /* 0x004fe400078e00ff */
[----:B---3--:R-:W-:-:S04]  /*01e0*/  IMAD.MOV R9, RZ, RZ, -R5 ;  /* 0x000000ffff097224 */ /* 0x008fc800078e0a05 */
[----:B------:R-:W-:-:S04]  /*01f0*/  IMAD R9, R9, R10, RZ ;  /* 0x0000000a09097224 */ /* 0x000fc800078e02ff */
[----:B------:R-:W-:-:S04]  /*0200*/  IMAD.HI.U32 R5, R5, R9, R4 ;  /* 0x0000000905057227 */ /* 0x000fc800078e0004 */
[----:B------:R-:W-:Y:S02]  /*0210*/  IMAD.MOV R9, RZ, RZ, -R11 ;  /* 0x000000ffff097224 */ /* 0x000fe400078e0a0b */
[----:B------:R-:W-:-:S04]  /*0220*/  IMAD.HI.U32 R4, R5, R6, RZ ;  /* 0x0000000605047227 */ /* 0x000fc800078e00ff */
[----:B------:R-:W-:-:S04]  /*0230*/  IMAD.HI.U32 R5, R5, R0, RZ ;  /* 0x0000000005057227 */ /* 0x000fc800078e00ff */
[-C--:B------:R-:W-:Y:S02]  /*0240*/  IMAD R6, R4, R9.reuse, R6 ;  /* 0x0000000904067224 */ /* 0x080fe400078e0206 */
[----:B------:R-:W-:Y:S02]  /*0250*/  IMAD R5, R5, R9, R0 ;  /* 0x0000000905057224 */ /* 0x000fe400078e0200 */
[----:B------:R-:W2:Y:S01]  /*0260*/  S2R R0, SR_TID.X ;  /* 0x0000000000007919 */ /* 0x000ea20000002100 */
[C---:B------:R-:W-:Y:S02]  /*0270*/  ISETP.GT.U32.AND P3, PT, R10.reuse, R6, PT ;  /* 0x000000060a00720c */ /* 0x040fe40003f64070 */
[----:B------:R-:W-:-:S11]  /*0280*/  ISETP.GT.U32.AND P0, PT, R10, R5, PT ;  /* 0x000000050a00720c */ /* 0x000fd60003f04070 */
[--C-:B------:R-:W-:Y:S02]  /*0290*/  @!P3 IMAD.IADD R6, R6, 0x1, -R10.reuse ;  /* 0x000000010606b824 */ /* 0x100fe400078e0a0a */
[--C-:B------:R-:W-:Y:S02]  /*02a0*/  @!P0 IMAD.IADD R5, R5, 0x1, -R10.reuse ;  /* 0x0000000105058824 */ /* 0x100fe400078e0a0a */
[----:B------:R-:W-:Y:S01]  /*02b0*/  @!P3 VIADD R4, R4, 0x1 ;  /* 0x000000010404b836 */ /* 0x000fe20000000000 */
[----:B------:R-:W-:Y:S02]  /*02c0*/  ISETP.GE.U32.AND P0, PT, R6, R10, PT ;  /* 0x0000000a0600720c */ /* 0x000fe40003f06070 */
[----:B------:R-:W-:Y:S02]  /*02d0*/  ISETP.GT.U32.AND P1, PT, R10, R5, PT ;  /* 0x000000050a00720c */ /* 0x000fe40003f24070 */
[----:B------:R-:W-:Y:S02]  /*02e0*/  ISETP.GE.AND P3, PT, R8, RZ, PT ;  /* 0x000000ff0800720c */ /* 0x000fe40003f66270 */
[----:B------:R-:W3:Y:S07]  /*02f0*/  LDC.64 R8, c[0x0][0x218] ;  /* 0x00008600ff087b82 */ /* 0x000eee0000000a00 */
[----:B------:R-:W-:Y:S01]  /*0300*/  @P0 VIADD R4, R4, 0x1 ;  /* 0x0000000104040836 */ /* 0x000fe20000000000 */
[----:B------:R-:W-:Y:S01]  /*0310*/  ISETP.NE.AND P0, PT, R2, RZ, PT ;  /* 0x000000ff0200720c */ /* 0x000fe20003f05270 */
[----:B------:R-:W-:Y:S01]  /*0320*/  @!P1 IMAD.IADD R5, R5, 0x1, -R10 ;  /* 0x0000000105059824 */ /* 0x000fe200078e0a0a */
[----:B------:R-:W-:Y:S01]  /*0330*/  LOP3.LUT R2, RZ, R2, RZ, 0x33, !PT ;  /* 0x00000002ff027212 */ /* 0x000fe200078e33ff */
[----:B------:R-:W-:Y:S01]  /*0340*/  @!P2 IMAD.MOV R4, RZ, RZ, -R4 ;  /* 0x000000ffff04a224 */ /* 0x000fe200078e0a04 */
[--C-:B--2---:R-:W-:Y:S01]  /*0350*/  SHF.R.U32.HI R11, RZ, 0x3, R0.reuse ;  /* 0x00000003ff0b7819 */ /* 0x104fe20000011600 */
[----:B------:R-:W-:Y:S01]  /*0360*/  @!P3 IMAD.MOV R5, RZ, RZ, -R5 ;  /* 0x000000ffff05b224 */ /* 0x000fe200078e0a05 */
[----:B------:R-:W-:Y:S01]  /*0370*/  SHF.R.U32.HI R13, RZ, 0x2, R0 ;  /* 0x00000002ff0d7819 */ /* 0x000fe20000011600 */
[----:B------:R-:W-:Y:S01]  /*0380*/  IMAD.SHL.U32 R14, R0, 0x4, RZ ;  /* 0x00000004000e7824 */ /* 0x000fe200078e00ff */
[----:B------:R-:W-:-:S02]  /*0390*/  SEL R6, R2, R4, !P0 ;  /* 0x0000000402067207 */ /* 0x000fc40004000000 */
[----:B------:R-:W-:Y:S02]  /*03a0*/  SEL R4, R2, R5, !P0 ;  /* 0x0000000502047207 */ /* 0x000fe40004000000 */
[----:B------:R-:W-:Y:S01]  /*03b0*/  SGXT.U32 R11, R11, 0x5 ;  /* 0x000000050b0b781a */ /* 0x000fe20000000000 */
[----:B------:R-:W-:Y:S01]  /*03c0*/  IMAD.SHL.U32 R2, R6, 0x20, RZ ;  /* 0x0000002006027824 */ /* 0x000fe200078e00ff */
[----:B------:R-:W-:Y:S01]  /*03d0*/  SGXT.U32 R13, R13, 0x6 ;  /* 0x000000060d0d781a */ /* 0x000fe20000000000 */
[----:B------:R-:W-:Y:S01]  /*03e0*/  IMAD R3, R3, 0x8, R4 ;  /* 0x0000000803037824 */ /* 0x000fe200078e0204 */
[----:B------:R-:W2:Y:S01]  /*03f0*/  LDC.64 R6, c[0x0][0x220] ;  /* 0x00008800ff067b82 */ /* 0x000ea20000000a00 */
[----:B------:R-:W-:Y:S02]  /*0400*/  LOP3.LUT R19, R14, 0x4, RZ, 0xc0, !PT ;  /* 0x000000040e137812 */ /* 0x000fe400078ec0ff */
[----:B------:R-:W-:Y:S01]  /*0410*/  LOP3.LUT R12, R2, R11, RZ, 0xfc, !PT ;  /* 0x0000000b020c7212 */ /* 0x000fe200078efcff */
[----:B------:R-:W-:Y:S01]  /*0420*/  IMAD.SHL.U32 R4, R3, 0x40, RZ ;  /* 0x0000004003047824 */ /* 0x000fe200078e00ff */
[----:B------:R-:W-:-:S02]  /*0430*/  SHF.R.S32.HI R5, RZ, 0x19, R3 ;  /* 0x00000019ff057819 */ /* 0x000fc40000011403 */
[----:B------:R-:W-:Y:S01]  /*0440*/  SHF.R.U32.HI R3, RZ, 0x3, R0 ;  /* 0x00000003ff037819 */ /* 0x000fe20000011600 */
[----:B------:R-:W-:Y:S01]  /*0450*/  IMAD.HI R10, R12, 0x2aaaaaab, RZ ;  /* 0x2aaaaaab0c0a7827 */ /* 0x000fe200078e02ff */
[----:B------:R-:W-:Y:S02]  /*0460*/  LOP3.LUT R4, R4, R13, RZ, 0xfc, !PT ;  /* 0x0000000d04047212 */ /* 0x000fe400078efcff */
[----:B------:R-:W-:Y:S02]  /*0470*/  SGXT R5, R5, 0x1 ;  /* 0x000000010505781a */ /* 0x000fe40000000200 */
[----:B------:R-:W-:Y:S02]  /*0480*/  SHF.R.U32.HI R15, RZ, 0x1f, R10 ;  /* 0x0000001fff0f7819 */ /* 0x000fe4000001160a */
[----:B------:R-:W-:Y:S02]  /*0490*/  LOP3.LUT R16, R3, R0, RZ, 0x3c, !PT ;  /* 0x0000000003107212 */ /* 0x000fe400078e3cff */
[----:B------:R-:W-:-:S02]  /*04a0*/  LEA.HI R17, R10, R15, RZ, 0x17 ;  /* 0x0000000f0a117211 */ /* 0x000fc400078fb8ff */
[----:B------:R-:W-:Y:S01]  /*04b0*/  LEA.HI R10, R5, R4, RZ, 0xc ;  /* 0x00000004050a7211 */ /* 0x000fe200078f60ff */
[----:B------:R-:W-:Y:S01]  /*04c0*/  IMAD.SHL.U32 R5, R0, 0x8, RZ ;  /* 0x0000000800057824 */ /* 0x000fe200078e00ff */
[----:B------:R-:W-:Y:S01]  /*04d0*/  LOP3.LUT R14, R14, 0x1c, RZ, 0xc0, !PT ;  /* 0x0000001c0e0e7812 */ /* 0x000fe200078ec0ff */
[----:B------:R-:W-:Y:S01]  /*04e0*/  IMAD.SHL.U32 R16, R16, 0x4, RZ ;  /* 0x0000000410107824 */ /* 0x000fe200078e00ff */
[----:B------:R-:W-:Y:S01]  /*04f0*/  LOP3.LUT R15, R10, 0x3ff000, RZ, 0xc0, !PT ;  /* 0x003ff0000a0f7812 */ /* 0x000fe200078ec0ff */
[----:B------:R-:W-:Y:S01]  /*0500*/  IMAD R17, R17, -0xc00, R12 ;  /* 0xfffff40011117824 */ /* 0x000fe200078e020c */
[----:B------:R-:W-:Y:S02]  /*0510*/  LOP3.LUT R12, R5, 0x18, R0, 0x48, !PT ;  /* 0x00000018050c7812 */ /* 0x000fe400078e4800 */
[----:B------:R-:W-:Y:S01]  /*0520*/  LOP3.LUT R10, R5, 0x18, RZ, 0xc0, !PT ;  /* 0x00000018050a7812 */ /* 0x000fe200078ec0ff */
[----:B------:R-:W-:Y:S01]  /*0530*/  IMAD.IADD R15, R4, 0x1, -R15 ;  /* 0x00000001040f7824 */ /* 0x000fe200078e0a0f */
[----:B------:R-:W-:Y:S01]  /*0540*/  LOP3.LUT R16, R19, 0x18, R16, 0xf8, !PT ;  /* 0x0000001813107812 */ /* 0x000fe200078ef810 */
[----:B------:R-:W-:Y:S01]  /*0550*/  IMAD R17, R17, 0xc00, R14 ;  /* 0x00000c0011117824 */ /* 0x000fe200078e020e */
[----:B------:R-:W-:Y:S01]  /*0560*/  SHF.R.U32.HI R20, RZ, 0x5, R0 ;  /* 0x00000005ff147819 */ /* 0x000fe20000011600 */
[----:B------:R-:W-:Y:S01]  /*0570*/  IMAD R14, R13, 0x20, R12 ;  /* 0x000000200d0e7824 */ /* 0x000fe200078e020c */
[----:B------:R-:W-:Y:S01]  /*0580*/  SHF.R.U32.HI R21, RZ, 0x2, R0 ;  /* 0x00000002ff157819 */ /* 0x000fe20000011600 */
[----:B------:R-:W-:Y:S01]  /*0590*/  IMAD R15, R15, 0xc00, R10 ;  /* 0x00000c000f0f7824 */ /* 0x000fe200078e020a */
[----:B------:R-:W-:Y:S01]  /*05a0*/  LOP3.LUT R22, R20, 0x7fffffc, RZ, 0xc0, !PT ;  /* 0x07fffffc14167812 */ /* 0x000fe200078ec0ff */
[----:B------:R-:W-:-:S02]  /*05b0*/  IMAD R16, R11, 0x20, R16 ;  /* 0x000000200b107824 */ /* 0x000fc400078e0210 */
[----:B--2---:R-:W-:Y:S01]  /*05c0*/  IMAD.WIDE R12, R17, 0x2, R6 ;  /* 0x00000002110c7825 */ /* 0x004fe200078e0206 */
[----:B------:R-:W-:Y:S02]  /*05d0*/  LEA R6, R14, UR6, 0x1 ;  /* 0x000000060e067c11 */ /* 0x000fe4000f8e08ff */
[----:B------:R-:W-:Y:S01]  /*05e0*/  LEA R7, R16, UR6, 0x1 ;  /* 0x0000000610077c11 */ /* 0x000fe2000f8e08ff */
[----:B---3--:R-:W-:Y:S01]  /*05f0*/  IMAD.WIDE R10, R15, 0x2, R8 ;  /* 0x000000020f0a7825 */ /* 0x008fe200078e0208 */
[----:B------:R-:W-:Y:S02]  /*0600*/  SHF.R.U32.HI R8, RZ, 0x1, R0 ;  /* 0x00000001ff087819 */ /* 0x000fe40000011600 */
[----:B------:R-:W-:Y:S01]  /*0610*/  IADD3 R18, P0, R12, 0x100, RZ ;  /* 0x000001000c127810 */ /* 0x000fe20007f1e0ff */
[----:B------:R-:W-:Y:S01]  /*0620*/  IMAD.MOV.U32 R9, RZ, RZ, -0x20 ;  /* 0xffffffe0ff097424 */ /* 0x000fe200078e00ff */
[----:B------:R-:W-:Y:S01]  /*0630*/  @!PT LDS RZ, [RZ] ;  /* 0x00000000fffff984 */ /* 0x000fe20000000800 */
[----:B------:R-:W-:Y:S01]  /*0640*/  @!PT LDS RZ, [RZ] ;  /* 0x00000000fffff984 */ /* 0x000fe20000000800 */
[----:B------:R-:W-:Y:S01]  /*0650*/  @!PT LDS RZ, [RZ] ;  /* 0x00000000fffff984 */ /* 0x000fe20000000800 */
[----:B------:R2:W-:Y:S01]  /*0660*/  LDGSTS.E.BYPASS.128 [R6], desc[UR16][R10.64] ;  /* 0x000000000a067fae */ /* 0x0005e2000b901c50 */
[----:B------:R-:W-:-:S02]  /*0670*/  IADD3 R19, P1, R10, 0x100, RZ ;  /* 0x000001000a137810 */ /* 0x000fc40007f3e0ff */
[----:B------:R-:W-:Y:S01]  /*0680*/  LOP3.LUT R14, R8, 0x40, RZ, 0xc0, !PT ;  /* 0x00000040080e7812 */ /* 0x000fe200078ec0ff */
[----:B------:R-:W0:Y:S01]  /*0690*/  LDGDEPBAR ;  /* 0x00000000000079af */ /* 0x000e220000000000 */
[----:B------:R-:W-:Y:S02]  /*06a0*/  IMAD.X R33, RZ, RZ, R13, P0 ;  /* 0x000000ffff217224 */ /* 0x000fe400000e060d */
[C---:B------:R-:W-:Y:S01]  /*06b0*/  LOP3.LUT R8, R14.reuse, 0x800000, RZ, 0xfc, !PT ;  /* 0x008000000e087812 */ /* 0x040fe200078efcff */
[----:B------:R2:W-:Y:S01]  /*06c0*/  LDGSTS.E.64 [R7+0x5000], desc[UR16][R12.64] ;  /* 0x050000000c077fae */ /* 0x0005e2000b921a50 */
[----:B------:R-:W-:Y:S01]  /*06d0*/  IMAD.X R32, RZ, RZ, R11, P1 ;  /* 0x000000ffff207224 */ /* 0x000fe200008e060b */
[----:B------:R-:W-:Y:S02]  /*06e0*/  LOP3.LUT R14, R14, 0x800002, RZ, 0xfc, !PT ;  /* 0x008000020e0e7812 */ /* 0x000fe400078efcff */
[----:B------:R-:W0:Y:S01]  /*06f0*/  LDGDEPBAR ;  /* 0x00000000000079af */ /* 0x000e220000000000 */
[----:B------:R-:W-:Y:S06]  /*0700*/  BAR.SYNC.DEFER_BLOCKING 0x0 ;  /* 0x0000000000007b1d */ /* 0x000fec0000010000 */
[----:B------:R-:W-:Y:S01]  /*0710*/  @!PT LDS RZ, [RZ] ;  /* 0x00000000fffff984 */ /* 0x000fe20000000800 */
[----:B------:R-:W-:Y:S01]  /*0720*/  @!PT LDS RZ, [RZ] ;  /* 0x00000000fffff984 */ /* 0x000fe20000000800 */
[----:B------:R-:W-:Y:S01]  /*0730*/  @!PT LDS RZ, [RZ] ;  /* 0x00000000fffff984 */ /* 0x000fe20000000800 */
[----:B------:R2:W-:Y:S04]  /*0740*/  LDGSTS.E.BYPASS.128 [R6+0x1000], desc[UR16][R10.64+0x40] ;  /* 0x010000400a067fae */ /* 0x0005e8000b901c50 */
[----:B------:R-:W0:Y:S04]  /*0750*/  LDGDEPBAR ;  /* 0x00000000000079af */ /* 0x000e280000000000 */
[----:B------:R2:W-:Y:S04]  /*0760*/  LDGSTS.E.64 [R7+0x5800], desc[UR16][R12.64+0x40] ;  /* 0x058000400c077fae */ /* 0x0005e8000b921a50 */
        /* <DEDUP_REMOVED lines=16> */
[----:B------:R-:W0:Y:S02]  /*0870*/  LDGDEPBAR ;  /* 0x00000000000079af */ /* 0x000e240000000000 */
.L_x_0:
[----:B--2---:R-:W2:Y:S01]  /*0880*/  SHFL.IDX PT, R10, R22, RZ, 0x1f ;  /* 0x00001fff160a7589 */ /* 0x004ea200000e0000 */
[----:B------:R-:W-:Y:S01]  /*0890*/  UIADD3 UR4, UR4, 0x1, URZ ;  /* 0x0000000104047890 */ /* 0x000fe2000fffe03f */
[----:B------:R-:W-:-:S04]  /*08a0*/  DEPBAR.LE SB0, 0x6 ;  /* 0x000081800000791a */ /* 0x000fc80000000000 */
[----:B------:R-:W-:Y:S01]  /*08b0*/  UISETP.GE.AND UP0, UPT, UR4, 0x5, UPT ;  /* 0x000000050400788c */ /* 0x000fe2000bf06270 */
[----:B------:R-:W-:Y:S01]  /*08c0*/  IMAD.MOV.U32 R16, RZ, RZ, R8 ;  /* 0x000000ffff107224 */ /* 0x000fe200078e0008 */
[----:B------:R-:W-:Y:S01]  /*08d0*/  BAR.SYNC.DEFER_BLOCKING 0x0 ;  /* 0x0000000000007b1d */ /* 0x000fe20000010000 */
[----:B------:R-:W-:Y:S01]  /*08e0*/  IMAD.MOV.U32 R17, RZ, RZ, -0x7fffffe0 ;  /* 0x80000020ff117424 */ /* 0x000fe200078e00ff */
[----:B------:R-:W-:Y:S01]  /*08f0*/  USEL UR18, UR4, URZ, !UP0 ;  /* 0x0000003f04127287 */ /* 0x000fe2000c000000 */
[----:B------:R-:W-:Y:S02]  /*0900*/  IMAD.MOV.U32 R15, RZ, RZ, -0x7fffffe0 ;  /* 0x80000020ff0f7424 */ /* 0x000fe400078e00ff */
[----:B------:R-:W-:Y:S01]  /*0910*/  IMAD.MOV.U32 R11, RZ, RZ, R17 ;  /* 0x000000ffff0b7224 */ /* 0x000fe200078e0011 */
[----:B------:R-:W-:Y:S01]  /*0920*/  ULEA UR4, UR18, UR6, 0xb ;  /* 0x0000000612047291 */ /* 0x000fe2000f8e583f */
[----:B------:R-:W-:Y:S02]  /*0930*/  VIADD R23, R23, 0x1 ;  /* 0x0000000117177836 */ /* 0x000fe40000000000 */
[----:B------:R-:W-:Y:S01]  /*0940*/  IMAD.MOV.U32 R12, RZ, RZ, R19 ;  /* 0x000000ffff0c7224 */ /* 0x000fe200078e0013 */
[----:B------:R-:W-:Y:S01]  /*0950*/  UIADD3 UR4, UR4, 0x5000, URZ ;  /* 0x0000500004047890 */ /* 0x000fe2000fffe03f */
[----:B------:R-:W-:Y:S01]  /*0960*/  IMAD.MOV.U32 R13, RZ, RZ, R32 ;  /* 0x000000ffff0d7224 */ /* 0x000fe200078e0020 */
[----:B------:R-:W-:Y:S01]  /*0970*/  ISETP.GE.AND P1, PT, R23, 0x5, PT ;  /* 0x000000051700780c */ /* 0x000fe20003f26270 */
[----:B------:R-:W-:Y:S01]  /*0980*/  IMAD.MOV.U32 R19, RZ, RZ, R17 ;  /* 0x000000ffff137224 */ /* 0x000fe200078e0011 */
[----:B------:R-:W-:Y:S01]  /*0990*/  USHF.R.U32.HI UR4, URZ, 0x4, UR4 ;  /* 0x000000043f047899 */ /* 0x000fe20008011604 */
[----:B--2---:R-:W-:Y:S01]  /*09a0*/  R2UR UR5, R10 ;  /* 0x000000000a0572ca */ /* 0x004fe200000e0000 */
[----:B------:R-:W-:-:S02]  /*09b0*/  IMAD.MOV.U32 R10, RZ, RZ, R16 ;  /* 0x000000ffff0a7224 */ /* 0x000fc400078e0010 */
[----:B------:R-:W-:Y:S01]  /*09c0*/  ULOP3.LUT UR4, UR4, 0x3fff, URZ, 0xc0, !UPT ;  /* 0x00003fff04047892 */ /* 0x000fe2000f8ec03f */
[----:B------:R-:W-:Y:S01]  /*09d0*/  SEL R23, R23, RZ, !P1 ;  /* 0x000000ff17177207 */ /* 0x000fe20004800000 */
[----:B------:R-:W-:-:S05]  /*09e0*/  WARPGROUP.ARRIVE ;  /* 0x00000000000079c5 */ /* 0x000fca0000000000 */
[----:B------:R-:W-:Y:S01]  /*09f0*/  UMOV UR9, UR4 ;  /* 0x0000000400097c82 */ /* 0x000fe20008000000 */
[----:B------:R-:W-:Y:S01]  /*0a00*/  IMAD R35, R23, 0x800, R7 ;  /* 0x0000080017237824 */ /* 0x000fe200078e0207 */
[----:B------:R-:W-:Y:S01]  /*0a10*/  IADD3 R10, P0, R10, UR9, RZ ;  /* 0x000000090a0a7c10 */ /* 0x000fe2000ff1e0ff */
[----:B------:R-:W-:Y:S02]  /*0a20*/  USHF.L.U32 UR7, UR5, 0x6, URZ ;  /* 0x0000000605077899 */ /* 0x000fe4000800063f */
[----:B------:R-:W-:Y:S01]  /*0a30*/  ULEA UR5, UR18, UR6, 0xc ;  /* 0x0000000612057291 */ /* 0x000fe2000f8e603f */
[----:B------:R-:W-:Y:S01]  /*0a40*/  R2UR UR10, R10 ;  /* 0x000000000a0a72ca */ /* 0x000fe200000e0000 */
[----:B------:R-:W-:Y:S01]  /*0a50*/  ULOP3.LUT UR7, UR7, 0xc0, URZ, 0xc0, !UPT ;  /* 0x000000c007077892 */ /* 0x000fe2000f8ec03f */
[----:B------:R-:W-:Y:S01]  /*0a60*/  IMAD.MOV.U32 R10, RZ, RZ, R14 ;  /* 0x000000ffff0a7224 */ /* 0x000fe200078e000e */
[----:B------:R-:W-:Y:S02]  /*0a70*/  USHF.R.U32.HI UR8, URZ, 0x4, UR5 ;  /* 0x000000043f087899 */ /* 0x000fe40008011605 */
[----:B------:R-:W-:Y:S01]  /*0a80*/  UIADD3 UR18, UR18, 0x1, URZ ;  /* 0x0000000112127890 */ /* 0x000fe2000fffe03f */
[----:B------:R-:W-:Y:S01]  /*0a90*/  UMOV UR5, URZ ;  /* 0x0000003f00057c82 */ /* 0x000fe20008000000 */
[----:B------:R-:W-:Y:S01]  /*0aa0*/  ULOP3.LUT UR8, UR8, 0x3fff, URZ, 0xc0, !UPT ;  /* 0x00003fff08087892 */ /* 0x000fe2000f8ec03f */
[----:B------:R-:W-:-:S02]  /*0ab0*/  UMOV UR9, UR5 ;  /* 0x0000000500097c82 */ /* 0x000fc40008000000 */
[----:B------:R-:W-:Y:S01]  /*0ac0*/  IADD3.X R11, R11, UR9, RZ, P0, !PT ;  /* 0x000000090b0b7c10 */ /* 0x000fe200087fe4ff */
[----:B------:R-:W-:-:S03]  /*0ad0*/  UIADD3 UR12, UP0, UR7, UR8, URZ ;  /* 0x00000008070c7290 */ /* 0x000fc6000ff1e03f */
[----:B------:R-:W-:Y:S01]  /*0ae0*/  R2UR UR11, R11 ;  /* 0x000000000b0b72ca */ /* 0x000fe200000e0000 */
[----:B------:R-:W-:Y:S01]  /*0af0*/  UIADD3.X UR13, URZ, URZ, URZ, UP0, !UPT ;  /* 0x0000003f3f0d7290 */ /* 0x000fe200087fe43f */
[----:B------:R-:W-:Y:S01]  /*0b00*/  IMAD.MOV.U32 R11, RZ, RZ, R15 ;  /* 0x000000ffff0b7224 */ /* 0x000fe200078e000f */
[----:B------:R-:W-:Y:S02]  /*0b10*/  ULOP3.LUT UR8, UR12, 0x1000000, URZ, 0xfc, !UPT ;  /* 0x010000000c087892 */ /* 0x000fe4000f8efc3f */
[----:B------:R-:W-:Y:S02]  /*0b20*/  ULOP3.LUT UR9, UR13, 0x80000020, URZ, 0xfc, !UPT ;  /* 0x800000200d097892 */ /* 0x000fe4000f8efc3f */
[----:B------:R-:W-:-:S04]  /*0b30*/  UISETP.GE.AND UP0, UPT, UR18, 0x5, UPT ;  /* 0x000000051200788c */ /* 0x000fc8000bf06270 */
[----:B------:R-:W-:-:S03]  /*0b40*/  USEL UR18, UR18, URZ, !UP0 ;  /* 0x0000003f12127287 */ /* 0x000fc6000c000000 */
[----:B------:R-:W-:Y:S01]  /*0b50*/  HGMMA.64x16x16.F32.BF16 R24, gdesc[UR8], R24 ;  /* 0x00200000081879f0 */ /* 0x000fe20008701818 */
[----:B------:R-:W-:Y:S01]  /*0b60*/  UMOV UR8, UR4 ;  /* 0x0000000400087c82 */ /* 0x000fe20008000000 */
[----:B------:R-:W-:Y:S01]  /*0b70*/  UMOV UR9, 0x80000020 ;  /* 0x8000002000097882 */ /* 0x000fe20000000000 */
[----:B------:R-:W-:Y:S01]  /*0b80*/  IADD3 R10, P0, R10, UR8, RZ ;  /* 0x000000080a0a7c10 */ /* 0x000fe2000ff1e0ff */
[----:B------:R-:W-:Y:S01]  /*0b90*/  UMOV UR8, 0x1000002 ;  /* 0x0100000200087882 */ /* 0x000fe20000000000 */
[----:B------:R-:W-:Y:S02]  /*0ba0*/  ULEA UR4, UR18, UR6, 0xb ;  /* 0x0000000612047291 */ /* 0x000fe4000f8e583f */
[----:B------:R-:W-:Y:S01]  /*0bb0*/  IADD3.X R11, R11, UR5, RZ, P0, !PT ;  /* 0x000000050b0b7c10 */ /* 0x000fe200087fe4ff */
[----:B------:R-:W-:Y:S01]  /*0bc0*/  UIADD3.64 UR12, UR12, UR8, URZ ;  /* 0x000000080c0c7297 */ /* 0x000fe2000fffe03f */
[----:B------:R-:W-:Y:S01]  /*0bd0*/  R2UR UR14, R10 ;  /* 0x000000000a0e72ca */ /* 0x000fe200000e0000 */
[----:B------:R-:W-:Y:S01]  /*0be0*/  VIADD R10, R9, 0x20 ;  /* 0x00000020090a7836 */ /* 0x000fe20000000000 */
[----:B------:R-:W-:Y:S01]  /*0bf0*/  R2UR UR15, R11 ;  /* 0x000000000b0f72ca */ /* 0x000fe200000e0000 */
[C---:B------:R-:W-:Y:S01]  /*0c00*/  IMAD R11, R23.reuse, 0x1000, R6 ;  /* 0x00001000170b7824 */ /* 0x040fe200078e0206 */
[----:B------:R-:W-:Y:S01]  /*0c10*/  UIADD3 UR4, UR4, 0x5000, URZ ;  /* 0x0000500004047890 */ /* 0x000fe2000fffe03f */
[----:B------:R-:W-:Y:S01]  /*0c20*/  VIADD R23, R23, 0x1 ;  /* 0x0000000117177836 */ /* 0x000fe20000000000 */
[----:B------:R-:W-:Y:S01]  /*0c30*/  ISETP.GE.U32.AND P0, PT, R10, 0xb80, PT ;  /* 0x00000b800a00780c */ /* 0x000fe20003f06070 */
[----:B------:R-:W-:Y:S01]  /*0c40*/  IMAD.MOV.U32 R10, RZ, RZ, R18 ;  /* 0x000000ffff0a7224 */ /* 0x000fe200078e0012 */
[----:B------:R-:W-:Y:S01]  /*0c50*/  USHF.R.U32.HI UR4, URZ, 0x4, UR4 ;  /* 0x000000043f047899 */ /* 0x000fe20008011604 */
[----:B------:R-:W-:Y:S01]  /*0c60*/  IMAD.MOV.U32 R18, RZ, RZ, R16 ;  /* 0x000000ffff127224 */ /* 0x000fe200078e0010 */
[----:B------:R-:W-:Y:S01]  /*0c70*/  ULEA UR5, UR18, UR6, 0xc ;  /* 0x0000000612057291 */ /* 0x000fe2000f8e603f */
[----:B------:R-:W-:Y:S01]  /*0c80*/  ISETP.GE.AND P1, PT, R23, 0x5, PT ;  /* 0x000000051700780c */ /* 0x000fe20003f26270 */
[----:B------:R-:W-:-:S02]  /*0c90*/  ULOP3.LUT UR4, UR4, 0x3fff, URZ, 0xc0, !UPT ;  /* 0x00003fff04047892 */ /* 0x000fc4000f8ec03f */
[----:B------:R-:W-:Y:S01]  /*0ca0*/  USHF.R.U32.HI UR5, URZ, 0x4, UR5 ;  /* 0x000000043f057899 */ /* 0x000fe20008011605 */
[----:B------:R-:W-:Y:S01]  /*0cb0*/  SEL R23, R23, RZ, !P1 ;  /* 0x000000ff17177207 */ /* 0x000fe20004800000 */
[----:B------:R-:W-:Y:S02]  /*0cc0*/  UIADD3 UR18, UR18, 0x1, URZ ;  /* 0x0000000112127890 */ /* 0x000fe4000fffe03f */
[----:B------:R-:W-:Y:S01]  /*0cd0*/  ULOP3.LUT UR10, UR5, 0x3fff, URZ, 0xc0, !UPT ;  /* 0x00003fff050a7892 */ /* 0x000fe2000f8ec03f */
[----:B------:R-:W-:Y:S02]  /*0ce0*/  UMOV UR11, UR4 ;  /* 0x00000004000b7c82 */ /* 0x000fe40008000000 */
[----:B------:R-:W-:Y:S01]  /*0cf0*/  UMOV UR5, URZ ;  /* 0x0000003f00057c82 */ /* 0x000fe20008000000 */
[----:B------:R-:W-:Y:S01]  /*0d00*/  UIADD3 UR10, UP0, UR7, UR10, URZ ;  /* 0x0000000a070a7290 */ /* 0x000fe2000ff1e03f */
[----:B------:R-:W-:Y:S03]  /*0d10*/  HGMMA.64x16x16.F32.BF16 R24, gdesc[UR12], R24, gsb0 ;  /* 0x002000000c1879f0 */ /* 0x000fe60008001818 */
[----:B------:R-:W-:Y:S01]  /*0d20*/  ULOP3.LUT UR12, UR10, 0x1000000, URZ, 0xfc, !UPT ;  /* 0x010000000a0c7892 */ /* 0x000fe2000f8efc3f */
[----:B------:R-:W-:-:S02]  /*0d30*/  WARPGROUP.DEPBAR.LE gsb0, 0x1 ;  /* 0x00008000000079c5 */ /* 0x000fc40000010100 */
[----:B------:R-:W-:Y:S06]  /*0d40*/  BAR.SYNC.DEFER_BLOCKING 0x0 ;  /* 0x0000000000007b1d */ /* 0x000fec0000010000 */
[----:B------:R-:W-:Y:S01]  /*0d50*/  @!PT LDS RZ, [RZ] ;  /* 0x00000000fffff984 */ /* 0x000fe20000000800 */
[----:B------:R-:W-:Y:S01]  /*0d60*/  @!PT LDS RZ, [RZ] ;  /* 0x00000000fffff984 */ /* 0x000fe20000000800 */
[----:B------:R-:W-:Y:S01]  /*0d70*/  @!PT LDS RZ, [RZ] ;  /* 0x00000000fffff984 */ /* 0x000fe20000000800 */
[----:B------:R2:W-:Y:S04]  /*0d80*/  LDGSTS.E.BYPASS.128 [R11], desc[UR16][R12.64], !P0 ;  /* 0x000000000c0b7fae */ /* 0x0005e8000c101c50 */
[----:B------:R-:W0:Y:S01]  /*0d90*/  LDGDEPBAR ;  /* 0x00000000000079af */ /* 0x000e220000000000 */
[----:B--2---:R-:W-:-:S02]  /*0da0*/  IMAD.MOV.U32 R11, RZ, RZ, R33 ;  /* 0x000000ffff0b7224 */ /* 0x004fc400078e0021 */
[----:B------:R-:W-:-:S03]  /*0db0*/  IMAD R33, R23, 0x1000, R6 ;  /* 0x0000100017217824 */ /* 0x000fc600078e0206 */
[----:B------:R2:W-:Y:S01]  /*0dc0*/  LDGSTS.E.64 [R35+0x5000], desc[UR16][R10.64], !P0 ;  /* 0x050000000a237fae */ /* 0x0005e2000c121a50 */
[----:B------:R-:W-:Y:S01]  /*0dd0*/  IADD3 R18, P0, R18, UR11, RZ ;  /* 0x0000000b12127c10 */ /* 0x000fe2000ff1e0ff */
[----:B------:R-:W-:Y:S02]  /*0de0*/  UMOV UR11, UR5 ;  /* 0x00000005000b7c82 */ /* 0x000fe40008000000 */
[----:B------:R-:W0:Y:S01]  /*0df0*/  LDGDEPBAR ;  /* 0x00000000000079af */ /* 0x000e220000000000 */
[----:B------:R-:W-:Y:S01]  /*0e00*/  IADD3.X R19, R19, UR11, RZ, P0, !PT ;  /* 0x0000000b13137c10 */ /* 0x000fe200087fe4ff */
[----:B------:R-:W-:Y:S01]  /*0e10*/  UIADD3.X UR11, URZ, URZ, URZ, UP0, !UPT ;  /* 0x0000003f3f0b7290 */ /* 0x000fe200087fe43f */
[----:B------:R-:W-:Y:S01]  /*0e20*/  R2UR UR14, R18 ;  /* 0x00000000120e72ca */ /* 0x000fe200000e0000 */
[----:B------:R-:W-:Y:S01]  /*0e30*/  IMAD.MOV.U32 R18, RZ, RZ, R14 ;  /* 0x000000ffff127224 */ /* 0x000fe200078e000e */
[----:B------:R-:W-:Y:S01]  /*0e40*/  R2UR UR15, R19 ;  /* 0x00000000130f72ca */ /* 0x000fe200000e0000 */
[----:B------:R-:W-:Y:S01]  /*0e50*/  ULOP3.LUT UR13, UR11, 0x80000020, URZ, 0xfc, !UPT ;  /* 0x800000200b0d7892 */ /* 0x000fe2000f8efc3f */
[----:B------:R-:W-:Y:S01]  /*0e60*/  IMAD.MOV.U32 R19, RZ, RZ, R15 ;  /* 0x000000ffff137224 */ /* 0x000fe200078e000f */
[----:B------:R-:W-:Y:S01]  /*0e70*/  UISETP.GE.AND UP0, UPT, UR18, 0x5, UPT ;  /* 0x000000051200788c */ /* 0x000fe2000bf06270 */
[----:B--2---:R-:W-:-:S02]  /*0e80*/  IMAD R35, R23, 0x800, R7 ;  /* 0x0000080017237824 */ /* 0x004fc400078e0207 */
[----:B------:R-:W-:Y:S01]  /*0e90*/  VIADD R23, R23, 0x1 ;  /* 0x0000000117177836 */ /* 0x000fe20000000000 */
[----:B------:R-:W-:-:S04]  /*0ea0*/  USEL UR18, UR18, URZ, !UP0 ;  /* 0x0000003f12127287 */ /* 0x000fc8000c000000 */
[----:B------:R-:W-:-:S04]  /*0eb0*/  ISETP.GE.AND P1, PT, R23, 0x5, PT ;  /* 0x000000051700780c */ /* 0x000fc80003f26270 */
[----:B------:R-:W-:Y:S01]  /*0ec0*/  SEL R23, R23, RZ, !P1 ;  /* 0x000000ff17177207 */ /* 0x000fe20004800000 */
[----:B------:R-:W-:-:S04]  /*0ed0*/  DEPBAR.LE SB0, 0x6 ;  /* 0x000081800000791a */ /* 0x000fc80000000000 */
[----:B------:R-:W-:Y:S06]  /*0ee0*/  BAR.SYNC.DEFER_BLOCKING 0x0 ;  /* 0x0000000000007b1d */ /* 0x000fec0000010000 */
[----:B------:R-:W-:-:S06]  /*0ef0*/  WARPGROUP.ARRIVE ;  /* 0x00000000000079c5 */ /* 0x000fcc0000000000 */
[----:B------:R-:W-:Y:S01]  /*0f00*/  HGMMA.64x16x16.F32.BF16 R24, gdesc[UR12], R24 ;  /* 0x002000000c1879f0 */ /* 0x000fe20008701818 */
[----:B------:R-:W-:Y:S01]  /*0f10*/  UMOV UR12, UR4 ;  /* 0x00000004000c7c82 */ /* 0x000fe20008000000 */
[----:B------:R-:W-:Y:S01]  /*0f20*/  ULEA UR4, UR18, UR6, 0xb ;  /* 0x0000000612047291 */ /* 0x000fe2000f8e583f */
[----:B------:R-:W-:Y:S01]  /*0f30*/  IADD3 R18, P0, R18, UR12, RZ ;  /* 0x0000000c12127c10 */ /* 0x000fe2000ff1e0ff */
[----:B------:R-:W-:Y:S02]  /*0f40*/  UIADD3.64 UR12, UR10, UR8, URZ ;  /* 0x000000080a0c7297 */ /* 0x000fe4000fffe03f */
[----:B------:R-:W-:Y:S01]  /*0f50*/  UIADD3 UR4, UR4, 0x5000, URZ ;  /* 0x0000500004047890 */ /* 0x000fe2000fffe03f */
[----:B------:R-:W-:Y:S01]  /*0f60*/  IADD3.X R19, R19, UR5, RZ, P0, !PT ;  /* 0x0000000513137c10 */ /* 0x000fe200087fe4ff */
[----:B------:R-:W-:Y:S01]  /*0f70*/  ULEA UR5, UR18, UR6, 0xc ;  /* 0x0000000612057291 */ /* 0x000fe2000f8e603f */
[----:B------:R-:W-:Y:S01]  /*0f80*/  R2UR UR14, R18 ;  /* 0x00000000120e72ca */ /* 0x000fe200000e0000 */
[----:B------:R-:W-:Y:S01]  /*0f90*/  VIADD R18, R9, 0x40 ;  /* 0x0000004009127836 */ /* 0x000fe20000000000 */
[----:B------:R-:W-:Y:S01]  /*0fa0*/  R2UR UR15, R19 ;  /* 0x00000000130f72ca */ /* 0x000fe200000e0000 */
[----:B------:R-:W-:Y:S01]  /*0fb0*/  USHF.R.U32.HI UR4, URZ, 0x4, UR4 ;  /* 0x000000043f047899 */ /* 0x000fe20008011604 */
[----:B------:R-:W-:Y:S01]  /*0fc0*/  IMAD.MOV.U32 R19, RZ, RZ, R17 ;  /* 0x000000ffff137224 */ /* 0x000fe200078e0011 */
[----:B------:R-:W-:Y:S01]  /*0fd0*/  USHF.R.U32.HI UR5, URZ, 0x4, UR5 ;  /* 0x000000043f057899 */ /* 0x000fe20008011605 */
[----:B------:R-:W-:Y:S01]  /*0fe0*/  ISETP.GE.U32.AND P0, PT, R18, 0xb80, PT ;  /* 0x00000b801200780c */ /* 0x000fe20003f06070 */
[----:B------:R-:W-:Y:S01]  /*0ff0*/  ULOP3.LUT UR4, UR4, 0x3fff, URZ, 0xc0, !UPT ;  /* 0x00003fff04047892 */ /* 0x000fe2000f8ec03f */
[----:B------:R-:W-:Y:S01]  /*1000*/  IMAD.MOV.U32 R18, RZ, RZ, R16 ;  /* 0x000000ffff127224 */ /* 0x000fe200078e0010 */
[----:B------:R-:W-:-:S02]  /*1010*/  ULOP3.LUT UR10, UR5, 0x3fff, URZ, 0xc0, !UPT ;  /* 0x00003fff050a7892 */ /* 0x000fc4000f8ec03f */
[----:B------:R-:W-:Y:S01]  /*1020*/  UIADD3 UR18, UR18, 0x1, URZ ;  /* 0x0000000112127890 */ /* 0x000fe2000fffe03f */
[----:B------:R-:W-:Y:S02]  /*1030*/  UMOV UR5, URZ ;  /* 0x0000003f00057c82 */ /* 0x000fe40008000000 */
[----:B------:R-:W-:Y:S01]  /*1040*/  UMOV UR11, UR4 ;  /* 0x00000004000b7c82 */ /* 0x000fe20008000000 */
[----:B------:R-:W-:Y:S01]  /*1050*/  UIADD3 UR10, UP0, UR7, UR10, URZ ;  /* 0x0000000a070a7290 */ /* 0x000fe2000ff1e03f */
[----:B------:R-:W-:Y:S03]  /*1060*/  HGMMA.64x16x16.F32.BF16 R24, gdesc[UR12], R24, gsb0 ;  /* 0x002000000c1879f0 */ /* 0x000fe60008001818 */
[----:B------:R-:W-:Y:S01]  /*1070*/  ULOP3.LUT UR12, UR10, 0x1000000, URZ, 0xfc, !UPT ;  /* 0x010000000a0c7892 */ /* 0x000fe2000f8efc3f */
[----:B------:R-:W-:Y:S02]  /*1080*/  WARPGROUP.DEPBAR.LE gsb0, 0x1 ;  /* 0x00008000000079c5 */ /* 0x000fe40000010100 */
[----:B------:R-:W-:Y:S06]  /*1090*/  BAR.SYNC.DEFER_BLOCKING 0x0 ;  /* 0x0000000000007b1d */ /* 0x000fec0000010000 */
[----:B------:R-:W-:Y:S01]  /*10a0*/  @!PT LDS RZ, [RZ] ;  /* 0x00000000fffff984 */ /* 0x000fe20000000800 */
[----:B------:R-:W-:Y:S01]  /*10b0*/  @!PT LDS RZ, [RZ] ;  /* 0x00000000fffff984 */ /* 0x000fe20000000800 */
[----:B------:R-:W-:Y:S01]  /*10c0*/  @!PT LDS RZ, [RZ] ;  /* 0x00000000fffff984 */ /* 0x000fe20000000800 */
[----:B------:R2:W-:Y:S04]  /*10d0*/  LDGSTS.E.BYPASS.128 [R33], desc[UR16][R12.64+0x40], !P0 ;  /* 0x000000400c217fae */ /* 0x0005e8000c101c50 */
[----:B------:R-:W0:Y:S04]  /*10e0*/  LDGDEPBAR ;  /* 0x00000000000079af */ /* 0x000e280000000000 */
[----:B------:R3:W-:Y:S01]  /*10f0*/  LDGSTS.E.64 [R35+0x5000], desc[UR16][R10.64+0x40], !P0 ;  /* 0x050000400a237fae */ /* 0x0007e2000c121a50 */
[----:B------:R-:W-:Y:S01]  /*1100*/  IADD3 R18, P0, R18, UR11, RZ ;  /* 0x0000000b12127c10 */ /* 0x000fe2000ff1e0ff */
[----:B------:R-:W-:-:S02]  /*1110*/  UMOV UR11, UR5 ;  /* 0x00000005000b7c82 */ /* 0x000fc40008000000 */
        /* <DEDUP_REMOVED lines=9> */
[C---:B--2---:R-:W-:Y:S02]  /*11b0*/  IMAD R33, R23.reuse, 0x1000, R6 ;  /* 0x0000100017217824 */ /* 0x044fe400078e0206 */
[C---:B---3--:R-:W-:Y:S01]  /*11c0*/  IMAD R35, R23.reuse, 0x800, R7 ;  /* 0x0000080017237824 */ /* 0x048fe200078e0207 */
[----:B------:R-:W-:Y:S01]  /*11d0*/  USEL UR18, UR18, URZ, !UP0 ;  /* 0x0000003f12127287 */ /* 0x000fe2000c000000 */
[----:B------:R-:W-:-:S05]  /*11e0*/  VIADD R23, R23, 0x1 ;  /* 0x0000000117177836 */ /* 0x000fca0000000000 */
        /* <DEDUP_REMOVED lines=74> */
[----:B------:R-:W-:-:S03]  /*1690*/  ULOP3.LUT UR10, UR5, 0x3fff, URZ, 0xc0, !UPT ;  /* 0x00003fff050a7892 */ /* 0x000fc6000f8ec03f */
[----:B------:R-:W-:Y:S01]  /*16a0*/  UMOV UR5, URZ ;  /* 0x0000003f00057c82 */ /* 0x000fe20008000000 */
[----:B------:R-:W-:Y:S01]  /*16b0*/  UIADD3 UR10, UP0, UR7, UR10, URZ ;  /* 0x0000000a070a7290 */ /* 0x000fe2000ff1e03f */
[----:B------:R-:W-:Y:S01]  /*16c0*/  UMOV UR11, UR4 ;  /* 0x00000004000b7c82 */ /* 0x000fe20008000000 */
[----:B------:R-:W-:Y:S02]  /*16d0*/  HGMMA.64x16x16.F32.BF16 R24, gdesc[UR12], R24, gsb0 ;  /* 0x002000000c1879f0 */ /* 0x000fe40008001818 */
        /* <DEDUP_REMOVED lines=18> */
[----:B------:R-:W-:Y:S02]  /*1800*/  IMAD.MOV.U32 R19, RZ, RZ, R15 ;  /* 0x000000ffff137224 */ /* 0x000fe400078e000f */
[C---:B--2---:R-:W-:Y:S02]  /*1810*/  IMAD R33, R23.reuse, 0x1000, R6 ;  /* 0x0000100017217824 */ /* 0x044fe400078e0206 */
[----:B---3--:R-:W-:-:S02]  /*1820*/  IMAD R35, R23, 0x800, R7 ;  /* 0x0000080017237824 */ /* 0x008fc400078e0207 */
        /* <DEDUP_REMOVED lines=8> */
[----:B------:R-:W-:Y:S01]  /*18b0*/  UIADD3 UR4, UR18, 0x1, URZ ;  /* 0x0000000112047890 */ /* 0x000fe2000fffe03f */
[----:B------:R-:W-:Y:S01]  /*18c0*/  IADD3 R18, P0, R18, UR12, RZ ;  /* 0x0000000c12127c10 */ /* 0x000fe2000ff1e0ff */
[----:B------:R-:W-:Y:S02]  /*18d0*/  UIADD3.64 UR12, UR10, UR8, URZ ;  /* 0x000000080a0c7297 */ /* 0x000fe4000fffe03f */
[----:B------:R-:W-:Y:S01]  /*18e0*/  UISETP.GE.AND UP0, UPT, UR4, 0x5, UPT ;  /* 0x000000050400788c */ /* 0x000fe2000bf06270 */
[----:B------:R-:W-:Y:S02]  /*18f0*/  IADD3.X R19, R19, UR5, RZ, P0, !PT ;  /* 0x0000000513137c10 */ /* 0x000fe400087fe4ff */
[----:B------:R-:W-:Y:S01]  /*1900*/  R2UR UR14, R18 ;  /* 0x00000000120e72ca */ /* 0x000fe200000e0000 */
[----:B------:R-:W-:Y:S01]  /*1910*/  VIADD R18, R9, 0xa0 ;  /* 0x000000a009127836 */ /* 0x000fe20000000000 */
[----:B------:R-:W-:Y:S01]  /*1920*/  R2UR UR15, R19 ;  /* 0x00000000130f72ca */ /* 0x000fe200000e0000 */
[----:B------:R-:W-:Y:S01]  /*1930*/  USEL UR20, UR4, URZ, !UP0 ;  /* 0x0000003f04147287 */ /* 0x000fe2000c000000 */
[----:B------:R-:W-:-:S02]  /*1940*/  VIADD R9, R9, 0xc0 ;  /* 0x000000c009097836 */ /* 0x000fc40000000000 */
[----:B------:R-:W-:Y:S01]  /*1950*/  ISETP.GE.U32.AND P0, PT, R18, 0xb80, PT ;  /* 0x00000b801200780c */ /* 0x000fe20003f06070 */
[----:B------:R-:W-:Y:S01]  /*1960*/  ULEA UR5, UR20, UR6, 0xb ;  /* 0x0000000614057291 */ /* 0x000fe2000f8e583f */
[----:B------:R-:W-:Y:S01]  /*1970*/  IMAD.MOV.U32 R18, RZ, RZ, R16 ;  /* 0x000000ffff127224 */ /* 0x000fe200078e0010 */
[----:B------:R-:W-:Y:S01]  /*1980*/  ULEA UR4, UR20, UR6, 0xc ;  /* 0x0000000614047291 */ /* 0x000fe2000f8e603f */
[----:B------:R-:W-:Y:S01]  /*1990*/  IMAD.MOV.U32 R16, RZ, RZ, R14 ;  /* 0x000000ffff107224 */ /* 0x000fe200078e000e */
[----:B------:R-:W-:Y:S02]  /*19a0*/  UIADD3 UR5, UR5, 0x5000, URZ ;  /* 0x0000500005057890 */ /* 0x000fe4000fffe03f */
[----:B------:R-:W-:Y:S02]  /*19b0*/  USHF.R.U32.HI UR10, URZ, 0x4, UR4 ;  /* 0x000000043f0a7899 */ /* 0x000fe40008011604 */
[----:B------:R-:W-:Y:S02]  /*19c0*/  USHF.R.U32.HI UR5, URZ, 0x4, UR5 ;  /* 0x000000043f057899 */ /* 0x000fe40008011605 */
[----:B------:R-:W-:-:S02]  /*19d0*/  ULOP3.LUT UR10, UR10, 0x3fff, URZ, 0xc0, !UPT ;  /* 0x00003fff0a0a7892 */ /* 0x000fc4000f8ec03f */
[----:B------:R-:W-:Y:S02]  /*19e0*/  ULOP3.LUT UR4, UR5, 0x3fff, URZ, 0xc0, !UPT ;  /* 0x00003fff05047892 */ /* 0x000fe4000f8ec03f */
[----:B------:R-:W-:Y:S01]  /*19f0*/  UIADD3 UR18, UP0, UR7, UR10, URZ ;  /* 0x0000000a07127290 */ /* 0x000fe2000ff1e03f */
[----:B------:R-:W-:Y:S02]  /*1a00*/  UMOV UR5, URZ ;  /* 0x0000003f00057c82 */ /* 0x000fe40008000000 */
[----:B------:R-:W-:Y:S02]  /*1a10*/  UMOV UR7, UR5 ;  /* 0x0000000500077c82 */ /* 0x000fe40008000000 */
[----:B------:R-:W-:Y:S01]  /*1a20*/  UMOV UR11, UR4 ;  /* 0x00000004000b7c82 */ /* 0x000fe20008000000 */
[----:B------:R-:W-:-:S04]  /*1a30*/  UIADD3.X UR19, URZ, URZ, URZ, UP0, !UPT ;  /* 0x0000003f3f137290 */ /* 0x000fc800087fe43f */
[----:B------:R-:W-:Y:S01]  /*1a40*/  UIADD3.64 UR8, UR18, UR8, URZ ;  /* 0x0000000812087297 */ /* 0x000fe2000fffe03f */
[----:B------:R-:W-:Y:S01]  /*1a50*/  HGMMA.64x16x16.F32.BF16 R24, gdesc[UR12], R24, gsb0 ;  /* 0x002000000c1879f0 */ /* 0x000fe20008001818 */
[----:B------:R-:W-:Y:S02]  /*1a60*/  ULOP3.LUT UR12, UR18, 0x1000000, URZ, 0xfc, !UPT ;  /* 0x01000000120c7892 */ /* 0x000fe4000f8efc3f */
        /* <DEDUP_REMOVED lines=9> */
[----:B------:R-:W-:-:S03]  /*1b00*/  IADD3 R18, P0, R18, UR11, RZ ;  /* 0x0000000b12127c10 */ /* 0x000fc6000ff1e0ff */
[----:B------:R-:W0:Y:S01]  /*1b10*/  LDGDEPBAR ;  /* 0x00000000000079af */ /* 0x000e220000000000 */
[----:B------:R-:W-:Y:S01]  /*1b20*/  IADD3.X R19, R17, UR7, RZ, P0, !PT ;  /* 0x0000000711137c10 */ /* 0x000fe200087fe4ff */
[----:B------:R-:W-:Y:S01]  /*1b30*/  UMOV UR7, UR4 ;  /* 0x0000000400077c82 */ /* 0x000fe20008000000 */
[----:B------:R-:W-:Y:S01]  /*1b40*/  R2UR UR14, R18 ;  /* 0x00000000120e72ca */ /* 0x000fe200000e0000 */
[----:B------:R-:W-:Y:S01]  /*1b50*/  UMOV UR4, UR20 ;  /* 0x0000001400047c82 */ /* 0x000fe20008000000 */
[----:B------:R-:W-:Y:S02]  /*1b60*/  R2UR UR15, R19 ;  /* 0x00000000130f72ca */ /* 0x000fe400000e0000 */
[----:B------:R-:W-:Y:S02]  /*1b70*/  IADD3 R16, P0, R16, UR7, RZ ;  /* 0x0000000710107c10 */ /* 0x000fe4000ff1e0ff */
[----:B------:R-:W-:Y:S02]  /*1b80*/  IADD3 R18, P1, R10, 0x180, RZ ;  /* 0x000001800a127810 */ /* 0x000fe40007f3e0ff */
[----:B------:R-:W-:Y:S01]  /*1b90*/  IADD3.X R17, R15, UR5, RZ, P0, !PT ;  /* 0x000000050f117c10 */ /* 0x000fe200087fe4ff */
[----:B------:R-:W-:Y:S01]  /*1ba0*/  IMAD R15, R23, 0x1000, R6 ;  /* 0x00001000170f7824 */ /* 0x000fe200078e0206 */
[----:B------:R-:W-:Y:S01]  /*1bb0*/  R2UR UR10, R16 ;  /* 0x00000000100a72ca */ /* 0x000fe200000e0000 */
[----:B--2---:R-:W-:Y:S01]  /*1bc0*/  IMAD.X R33, RZ, RZ, R11, P1 ;  /* 0x000000ffff217224 */ /* 0x004fe200008e060b */
[----:B------:R-:W-:Y:S01]  /*1bd0*/  R2UR UR11, R17 ;  /* 0x00000000110b72ca */ /* 0x000fe200000e0000 */
[----:B------:R-:W-:Y:S01]  /*1be0*/  IMAD R17, R23, 0x800, R7 ;  /* 0x0000080017117824 */ /* 0x000fe200078e0207 */
[----:B------:R-:W-:-:S02]  /*1bf0*/  ISETP.GE.U32.AND P0, PT, R9, 0xb80, PT ;  /* 0x00000b800900780c */ /* 0x000fc40003f06070 */
[----:B------:R-:W-:Y:S01]  /*1c00*/  IADD3 R19, P2, R12, 0x180, RZ ;  /* 0x000001800c137810 */ /* 0x000fe20007f5e0ff */
[----:B------:R-:W-:-:S04]  /*1c10*/  DEPBAR.LE SB0, 0x6 ;  /* 0x000081800000791a */ /* 0x000fc80000000000 */
[----:B------:R-:W-:Y:S01]  /*1c20*/  BAR.SYNC.DEFER_BLOCKING 0x0 ;  /* 0x0000000000007b1d */ /* 0x000fe20000010000 */
[----:B------:R-:W-:-:S05]  /*1c30*/  IMAD.X R32, RZ, RZ, R13, P2 ;  /* 0x000000ffff207224 */ /* 0x000fca00010e060d */
[----:B------:R-:W-:-:S06]  /*1c40*/  WARPGROUP.ARRIVE ;  /* 0x00000000000079c5 */ /* 0x000fcc0000000000 */
[----:B------:R-:W-:Y:S04]  /*1c50*/  HGMMA.64x16x16.F32.BF16 R24, gdesc[UR12], R24 ;  /* 0x002000000c1879f0 */ /* 0x000fe80008701818 */
[----:B------:R-:W-:Y:S03]  /*1c60*/  HGMMA.64x16x16.F32.BF16 R24, gdesc[UR8], R24, gsb0 ;  /* 0x00200000081879f0 */ /* 0x000fe60008001818 */
        /* <DEDUP_REMOVED lines=8> */
[----:B------:R-:W-:-:S03]  /*1cf0*/  ISETP.GE.U32.AND P0, PT, R9, 0xbe0, PT ;  /* 0x00000be00900780c */ /* 0x000fc60003f06070 */
[----:B------:R-:W0:Y:S10]  /*1d00*/  LDGDEPBAR ;  /* 0x00000000000079af */ /* 0x000e340000000000 */
[----:B---3--:R-:W-:Y:S05]  /*1d10*/  @!P0 BRA `(.L_x_0) ;  /* 0xffffffe800d88947 */ /* 0x008fea000383ffff */
[----:B------:R-:W-:Y:S02]  /*1d20*/  WARPGROUP.DEPBAR.LE gsb0, 0x0 ;  /* 0x00008000000079c5 */ /* 0x000fe40000010000 */
[----:B------:R-:W-:-:S04]  /*1d30*/  DEPBAR.LE SB0, 0x0 ;  /* 0x000080000000791a */ /* 0x000fc80000000000 */
[----:B------:R-:W-:Y:S01]  /*1d40*/  IMAD.SHL.U32 R8, R20, 0x10, RZ ;  /* 0x0000001014087824 */ /* 0x000fe200078e00ff */
[----:B------:R-:W-:Y:S01]  /*1d50*/  LOP3.LUT R3, R3, 0x10, RZ, 0xc0, !PT ;  /* 0x0000001003037812 */ /* 0x000fe200078ec0ff */
[----:B------:R-:W2:Y:S01]  /*1d60*/  LDC.64 R6, c[0x0][0x210] ;  /* 0x00008400ff067b82 */ /* 0x000ea20000000a00 */
[----:B------:R-:W-:Y:S02]  /*1d70*/  LOP3.LUT R21, R21, 0x7, RZ, 0xc0, !PT ;  /* 0x0000000715157812 */ /* 0x000fe400078ec0ff */
[----:B------:R-:W-:Y:S02]  /*1d80*/  CS2R R10, SRZ ;  /* 0x00000000000a7805 */ /* 0x000fe4000001ff00 */
[----:B------:R-:W-:Y:S02]  /*1d90*/  LOP3.LUT R0, R0, 0x3, RZ, 0xc0, !PT ;  /* 0x0000000300007812 */ /* 0x000fe400078ec0ff */
[----:B------:R-:W-:Y:S02]  /*1da0*/  LOP3.LUT R8, R21, 0x30, R8, 0xf8, !PT ;  /* 0x0000003015087812 */ /* 0x000fe400078ef808 */
[----:B------:R-:W-:Y:S01]  /*1db0*/  LOP3.LUT R5, R2, 0x18, R5, 0xf8, !PT ;  /* 0x0000001802057812 */ /* 0x000fe200078ef805 */
[----:B------:R-:W-:Y:S01]  /*1dc0*/  IMAD R3, R0, 0x2, R3 ;  /* 0x0000000200037824 */ /* 0x000fe200078e0203 */
[----:B------:R-:W-:Y:S01]  /*1dd0*/  BAR.SYNC.DEFER_BLOCKING 0x0 ;  /* 0x0000000000007b1d */ /* 0x000fe20000010000 */
[----:B------:R-:W-:-:S02]  /*1de0*/  ISETP.GE.AND P0, PT, R4, 0x1000, PT ;  /* 0x000010000400780c */ /* 0x000fc40003f06270 */
[----:B------:R-:W-:Y:S01]  /*1df0*/  IMAD R3, R8, 0x28, R3 ;  /* 0x0000002808037824 */ /* 0x000fe200078e0203 */
[----:B------:R-:W-:Y:S02]  /*1e00*/  CS2R R8, SRZ ;  /* 0x0000000000087805 */ /* 0x000fe4000001ff00 */
[----:B------:R-:W-:Y:S02]  /*1e10*/  ISETP.LT.AND P0, PT, R5, 0xc00, !P0 ;  /* 0x00000c000500780c */ /* 0x000fe40004701270 */
[----:B------:R-:W-:Y:S01]  /*1e20*/  LEA R22, R3, UR6, 0x2 ;  /* 0x0000000603167c11 */ /* 0x000fe2000f8e10ff */
[----:B------:R-:W-:Y:S01]  /*1e30*/  IMAD.SHL.U32 R20, R20, 0x8, RZ ;  /* 0x0000000814147824 */ /* 0x000fe200078e00ff */
[----:B------:R-:W3:Y:S01]  /*1e40*/  LDC.64 R2, c[0x0][0x228] ;  /* 0x00008a00ff027b82 */ /* 0x000ee20000000a00 */
[----:B--2---:R-:W-:Y:S02]  /*1e50*/  IMAD.WIDE R6, R5, 0x2, R6 ;  /* 0x0000000205067825 */ /* 0x004fe400078e0206 */
[----:B------:R2:W-:Y:S04]  /*1e60*/  STS.64 [R22], R24 ;  /* 0x0000001816007388 */ /* 0x0005e80000000a00 */
[----:B------:R-:W-:Y:S04]  /*1e70*/  STS.64 [R22+0x500], R26 ;  /* 0x0005001a16007388 */ /* 0x000fe80000000a00 */
[----:B------:R-:W-:Y:S04]  /*1e80*/  STS.64 [R22+0x20], R28 ;  /* 0x0000201c16007388 */ /* 0x000fe80000000a00 */
[----:B------:R-:W-:Y:S01]  /*1e90*/  STS.64 [R22+0x520], R30 ;  /* 0x0005201e16007388 */ /* 0x000fe20000000a00 */
[----:B------:R-:W-:Y:S06]  /*1ea0*/  BAR.SYNC.DEFER_BLOCKING 0x0 ;  /* 0x0000000000007b1d */ /* 0x000fec0000010000 */
[----:B------:R-:W4:Y:S01]  /*1eb0*/  @P0 LDG.E.EL.128 R8, desc[UR16][R6.64] ;  /* 0x0000001006080981 */ /* 0x000f22000c2e1d00 */
[----:B------:R-:W-:Y:S01]  /*1ec0*/  LOP3.LUT R21, R21, 0x38, R20, 0xf8, !PT ;  /* 0x0000003815157812 */ /* 0x000fe200078ef814 */
[----:B--2---:R-:W-:-:S04]  /*1ed0*/  IMAD R25, R4, 0xc00, R5 ;  /* 0x00000c0004197824 */ /* 0x004fc800078e0205 */
[----:B------:R-:W-:Y:S02]  /*1ee0*/  IMAD R0, R21, 0x5, R0 ;  /* 0x0000000515007824 */ /* 0x000fe400078e0200 */
[----:B---3--:R-:W-:-:S04]  /*1ef0*/  IMAD.WIDE R2, R25, 0x2, R2 ;  /* 0x0000000219027825 */ /* 0x008fc800078e0202 */
[----:B------:R-:W-:-:S05]  /*1f00*/  IMAD.SHL.U32 R0, R0, 0x8, RZ ;  /* 0x0000000800007824 */ /* 0x000fca00078e00ff */
[----:B------:R-:W-:-:S05]  /*1f10*/  LEA R0, R0, UR6, 0x2 ;  /* 0x0000000600007c11 */ /* 0x000fca000f8e10ff */
[----:B------:R-:W2:Y:S04]  /*1f20*/  LDS.128 R12, [R0] ;  /* 0x00000000000c7984 */ /* 0x000ea80000000c00 */
[----:B------:R3:W5:Y:S01]  /*1f30*/  LDS.128 R16, [R0+0x10] ;  /* 0x0000100000107984 */ /* 0x0007620000000c00 */
[C---:B----4-:R-:W-:Y:S01]  /*1f40*/  PRMT R4, R8.reuse, 0x7632, R4 ;  /* 0x0000763208047816 */ /* 0x050fe20000000004 */
[----:B------:R-:W-:Y:S01]  /*1f50*/  IMAD.U32 R21, R8, 0x10000, RZ ;  /* 0x0001000008157824 */ /* 0x000fe200078e00ff */
[C---:B------:R-:W-:Y:S01]  /*1f60*/  PRMT R5, R9.reuse, 0x7632, R5 ;  /* 0x0000763209057816 */ /* 0x040fe20000000005 */
[----:B------:R-:W-:Y:S01]  /*1f70*/  IMAD.U32 R9, R9, 0x10000, RZ ;  /* 0x0001000009097824 */ /* 0x000fe200078e00ff */
[----:B------:R-:W-:Y:S01]  /*1f80*/  PRMT R6, R10, 0x7632, R6 ;  /* 0x000076320a067816 */ /* 0x000fe20000000006 */
[----:B------:R-:W-:Y:S01]  /*1f90*/  IMAD.U32 R4, R4, 0x10000, RZ ;  /* 0x0001000004047824 */ /* 0x000fe200078e00ff */
[----:B------:R-:W-:Y:S01]  /*1fa0*/  PRMT R7, R11, 0x7632, R7 ;  /* 0x000076320b077816 */ /* 0x000fe20000000007 */
[----:B------:R-:W-:-:S02]  /*1fb0*/  IMAD.U32 R23, R10, 0x10000, RZ ;  /* 0x000100000a177824 */ /* 0x000fc400078e00ff */
[----:B--2---:R-:W-:Y:S01]  /*1fc0*/  FADD R12, R12, R21 ;  /* 0x000000150c0c7221 */ /* 0x004fe20000000000 */
[----:B------:R-:W-:Y:S01]  /*1fd0*/  FADD R13, R13, R4 ;  /* 0x000000040d0d7221 */ /* 0x000fe20000000000 */
[----:B------:R-:W-:Y:S02]  /*1fe0*/  IMAD.U32 R11, R11, 0x10000, RZ ;  /* 0x000100000b0b7824 */ /* 0x000fe400078e00ff */
[----:B------:R-:W-:Y:S01]  /*1ff0*/  FADD R9, R14, R9 ;  /* 0x000000090e097221 */ /* 0x000fe20000000000 */
[----:B---3--:R-:W-:Y:S02]  /*2000*/  IMAD.U32 R0, R5, 0x10000, RZ ;  /* 0x0001000005007824 */ /* 0x008fe400078e00ff */
[----:B-----5:R-:W-:Y:S01]  /*2010*/  FADD R16, R16, R23 ;  /* 0x0000001710107221 */ /* 0x020fe20000000000 */
[----:B------:R-:W-:Y:S02]  /*2020*/  IMAD.U32 R6, R6, 0x10000, RZ ;  /* 0x0001000006067824 */ /* 0x000fe400078e00ff */
[----:B------:R-:W-:Y:S01]  /*2030*/  FADD R11, R18, R11 ;  /* 0x0000000b120b7221 */ /* 0x000fe20000000000 */
[----:B------:R-:W-:-:S02]  /*2040*/  IMAD.U32 R4, R7, 0x10000, RZ ;  /* 0x0001000007047824 */ /* 0x000fc400078e00ff */
[----:B------:R-:W-:Y:S01]  /*2050*/  FADD R0, R15, R0 ;  /* 0x000000000f007221 */ /* 0x000fe20000000000 */
[----:B------:R-:W-:Y:S01]  /*2060*/  FADD R17, R17, R6 ;  /* 0x0000000611117221 */ /* 0x000fe20000000000 */
[----:B------:R-:W-:Y:S01]  /*2070*/  F2FP.BF16.F32.PACK_AB R8, R13, R12 ;  /* 0x0000000c0d08723e */ /* 0x000fe200000010ff */
[----:B------:R-:W-:Y:S02]  /*2080*/  FADD R4, R19, R4 ;  /* 0x0000000413047221 */ /* 0x000fe40000000000 */
[----:B------:R-:W-:Y:S02]  /*2090*/  F2FP.BF16.F32.PACK_AB R9, R0, R9 ;  /* 0x000000090009723e */ /* 0x000fe400000010ff */
[----:B------:R-:W-:Y:S02]  /*20a0*/  F2FP.BF16.F32.PACK_AB R10, R17, R16 ;  /* 0x00000010110a723e */ /* 0x000fe400000010ff */
[----:B------:R-:W-:Y:S01]  /*20b0*/  F2FP.BF16.F32.PACK_AB R11, R4, R11 ;  /* 0x0000000b040b723e */ /* 0x000fe200000010ff */
[----:B------:R-:W-:Y:S06]  /*20c0*/  @!P0 EXIT ;  /* 0x000000000000894d */ /* 0x000fec0003800000 */
[----:B------:R-:W-:Y:S01]  /*20d0*/  STG.E.128 desc[UR16][R2.64], R8 ;  /* 0x0000000802007986 */ /* 0x000fe2000c101d10 */
[----:B------:R-:W-:Y:S05]  /*20e0*/  EXIT ;  /* 0x000000000000794d */ /* 0x000fea0003800000 */
.L_x_1:
[----:B------:R-:W-:-:S00]  /*20f0*/  BRA `(.L_x_1) ;  /* 0xfffffffc00fc7947 */ /* 0x000fc0000383ffff */
[----:B------:R-:W-:-:S00]  /*2100*/  NOP ;  /* 0x0000000000007918 */ /* 0x000fc00000000000 */
[----:B------:R-:W-:-:S00]  /*2110*/  NOP ;  /* 0x0000000000007918 */ /* 0x000fc00000000000 */
[----:B------:R-:W-:-:S00]  /*2120*/  NOP ;  /* 0x0000000000007918 */ /* 0x000fc00000000000 */
[----:B------:R-:W-:-:S00]  /*2130*/  NOP ;  /* 0x0000000000007918 */ /* 0x000fc00000000000 */
[----:B------:R-:W-:-:S00]  /*2140*/  NOP ;  /* 0x0000000000007918 */ /* 0x000fc00000000000 */
[----:B------:R-:W-:-:S00]  /*2150*/  NOP ;  /* 0x0000000000007918 */ /* 0x000fc00000000000 */
[----:B------:R-:W-:-:S00]  /*2160*/  NOP ;  /* 0x0000000000007918 */ /* 0x000fc00000000000 */
[----:B------:R-:W-:-:S00]  /*2170*/  NOP ;  /* 0x0000000000007918 */ /* 0x000fc00000000000 */
.L_x_2:


//--------------------- .nv.shared.triton_mm      --------------------------
	.section	.nv.shared.triton_mm,"aw",@nobits
	.sectionflags	@""
	.align	16
	.zero		1024


//--------------------- .nv.constant0.triton_mm   --------------------------
	.section	.nv.constant0.triton_mm,"a",@progbits
	.sectionflags	@""
	.align	4
.nv.constant0.triton_mm:
	.zero		560
